//
// Generated by NVIDIA NVVM Compiler
//
// Compiler Build ID: CL-36424714
// Cuda compilation tools, release 13.0, V13.0.88
// Based on NVVM 20.0.0
//

.version 9.0
.target sm_100
.address_size 64

	// .globl	_Z8timestepP8ParticleiPfi

.visible .entry _Z8timestepP8ParticleiPfi(
	.param .u64 .ptr .align 1 _Z8timestepP8ParticleiPfi_param_0,
	.param .u32 _Z8timestepP8ParticleiPfi_param_1,
	.param .u64 .ptr .align 1 _Z8timestepP8ParticleiPfi_param_2,
	.param .u32 _Z8timestepP8ParticleiPfi_param_3
)
{
	.reg .pred 	%p<7>;
	.reg .b32 	%r<33>;
	.reg .b32 	%f<46>;
	.reg .b64 	%rd<17>;

	ld.param.u64 	%rd5, [_Z8timestepP8ParticleiPfi_param_0];
	ld.param.u32 	%r12, [_Z8timestepP8ParticleiPfi_param_1];
	ld.param.u64 	%rd4, [_Z8timestepP8ParticleiPfi_param_2];
	ld.param.u32 	%r13, [_Z8timestepP8ParticleiPfi_param_3];
	cvta.to.global.u64 	%rd1, %rd5;
	mov.u32 	%r14, %ctaid.x;
	mov.u32 	%r15, %ntid.x;
	mov.u32 	%r16, %tid.x;
	mad.lo.s32 	%r31, %r14, %r15, %r16;
	mov.u32 	%r17, %nctaid.x;
	mul.lo.s32 	%r2, %r17, %r15;
	setp.ge.s32 	%p1, %r31, %r12;
	@%p1 bra 	$L__BB0_7;
	mul.lo.s32 	%r18, %r13, 3;
	cvta.to.global.u64 	%rd6, %rd4;
	mul.wide.s32 	%rd7, %r18, 4;
	add.s64 	%rd2, %rd6, %rd7;
	add.s32 	%r19, %r31, %r2;
	max.s32 	%r20, %r12, %r19;
	setp.lt.s32 	%p2, %r19, %r12;
	selp.u32 	%r21, 1, 0, %p2;
	add.s32 	%r22, %r19, %r21;
	sub.s32 	%r23, %r20, %r22;
	div.u32 	%r24, %r23, %r2;
	add.s32 	%r3, %r24, %r21;
	and.b32  	%r25, %r3, 3;
	setp.eq.s32 	%p3, %r25, 3;
	@%p3 bra 	$L__BB0_4;
	add.s64 	%rd3, %rd1, 12;
	add.s32 	%r26, %r3, 1;
	and.b32  	%r27, %r26, 3;
	neg.s32 	%r29, %r27;
$L__BB0_3:
	.pragma "nounroll";
	mul.wide.s32 	%rd8, %r31, 24;
	add.s64 	%rd9, %rd3, %rd8;
	ld.global.f32 	%f1, [%rd2];
	st.global.f32 	[%rd9], %f1;
	ld.global.f32 	%f2, [%rd2+4];
	st.global.f32 	[%rd9+4], %f2;
	ld.global.f32 	%f3, [%rd2+8];
	st.global.f32 	[%rd9+8], %f3;
	ld.global.f32 	%f4, [%rd9+-12];
	add.f32 	%f5, %f4, %f1;
	st.global.f32 	[%rd9+-12], %f5;
	ld.global.f32 	%f6, [%rd9+-8];
	add.f32 	%f7, %f6, %f2;
	st.global.f32 	[%rd9+-8], %f7;
	ld.global.f32 	%f8, [%rd9+-4];
	add.f32 	%f9, %f8, %f3;
	st.global.f32 	[%rd9+-4], %f9;
	add.s32 	%r31, %r31, %r2;
	add.s32 	%r29, %r29, 1;
	setp.ne.s32 	%p4, %r29, 0;
	@%p4 bra 	$L__BB0_3;
$L__BB0_4:
	setp.lt.u32 	%p5, %r3, 3;
	@%p5 bra 	$L__BB0_7;
	mul.wide.s32 	%rd13, %r2, 24;
	shl.b32 	%r28, %r2, 2;
$L__BB0_6:
	ld.global.f32 	%f10, [%rd2];
	mul.wide.s32 	%rd10, %r31, 24;
	add.s64 	%rd11, %rd1, %rd10;
	add.s64 	%rd12, %rd11, 12;
	st.global.f32 	[%rd11+12], %f10;
	ld.global.f32 	%f11, [%rd2+4];
	st.global.f32 	[%rd11+16], %f11;
	ld.global.f32 	%f12, [%rd2+8];
	st.global.f32 	[%rd11+20], %f12;
	ld.global.f32 	%f13, [%rd11];
	add.f32 	%f14, %f13, %f10;
	st.global.f32 	[%rd11], %f14;
	ld.global.f32 	%f15, [%rd11+4];
	add.f32 	%f16, %f15, %f11;
	st.global.f32 	[%rd11+4], %f16;
	ld.global.f32 	%f17, [%rd11+8];
	add.f32 	%f18, %f17, %f12;
	st.global.f32 	[%rd11+8], %f18;
	ld.global.f32 	%f19, [%rd2];
	add.s64 	%rd14, %rd12, %rd13;
	st.global.f32 	[%rd14], %f19;
	ld.global.f32 	%f20, [%rd2+4];
	st.global.f32 	[%rd14+4], %f20;
	ld.global.f32 	%f21, [%rd2+8];
	st.global.f32 	[%rd14+8], %f21;
	ld.global.f32 	%f22, [%rd14+-12];
	add.f32 	%f23, %f22, %f19;
	st.global.f32 	[%rd14+-12], %f23;
	ld.global.f32 	%f24, [%rd14+-8];
	add.f32 	%f25, %f24, %f20;
	st.global.f32 	[%rd14+-8], %f25;
	ld.global.f32 	%f26, [%rd14+-4];
	add.f32 	%f27, %f26, %f21;
	st.global.f32 	[%rd14+-4], %f27;
	ld.global.f32 	%f28, [%rd2];
	add.s64 	%rd15, %rd14, %rd13;
	st.global.f32 	[%rd15], %f28;
	ld.global.f32 	%f29, [%rd2+4];
	st.global.f32 	[%rd15+4], %f29;
	ld.global.f32 	%f30, [%rd2+8];
	st.global.f32 	[%rd15+8], %f30;
	ld.global.f32 	%f31, [%rd15+-12];
	add.f32 	%f32, %f31, %f28;
	st.global.f32 	[%rd15+-12], %f32;
	ld.global.f32 	%f33, [%rd15+-8];
	add.f32 	%f34, %f33, %f29;
	st.global.f32 	[%rd15+-8], %f34;
	ld.global.f32 	%f35, [%rd15+-4];
	add.f32 	%f36, %f35, %f30;
	st.global.f32 	[%rd15+-4], %f36;
	ld.global.f32 	%f37, [%rd2];
	add.s64 	%rd16, %rd15, %rd13;
	st.global.f32 	[%rd16], %f37;
	ld.global.f32 	%f38, [%rd2+4];
	st.global.f32 	[%rd16+4], %f38;
	ld.global.f32 	%f39, [%rd2+8];
	st.global.f32 	[%rd16+8], %f39;
	ld.global.f32 	%f40, [%rd16+-12];
	add.f32 	%f41, %f40, %f37;
	st.global.f32 	[%rd16+-12], %f41;
	ld.global.f32 	%f42, [%rd16+-8];
	add.f32 	%f43, %f42, %f38;
	st.global.f32 	[%rd16+-8], %f43;
	ld.global.f32 	%f44, [%rd16+-4];
	add.f32 	%f45, %f44, %f39;
	st.global.f32 	[%rd16+-4], %f45;
	add.s32 	%r31, %r28, %r31;
	setp.lt.s32 	%p6, %r31, %r12;
	@%p6 bra 	$L__BB0_6;
$L__BB0_7:
	ret;

}


// ===== COMPILED SASS (sm_100) =====

	.target	sm_100

	.elftype	@"ET_EXEC"


//--------------------- .note.nv.tkinfo           --------------------------
	.section	.note.nv.tkinfo,"",@"SHT_NOTE"
	.sectionflags	@"SHF_NOTE_NV_TKINFO"
	.tkinfo
        /*0018*/ 	.word	0x00000002
        /*0030*/ 	.string	""
        /*0030*/ 	.string	"ptxas"
        /*0030*/ 	.string	"Cuda compilation tools, release 13.0, V13.0.88"
        /*0030*/ 	.string	"Build cuda_13.0.r13.0/compiler.36424714_0"
        /*0030*/ 	.string	"-arch sm_100 -m 64 "



//--------------------- .note.nv.cuinfo           --------------------------
	.section	.note.nv.cuinfo,"",@"SHT_NOTE"
	.sectionflags	@"SHF_NOTE_NV_CUINFO"
        /*0018*/ 	.short	0x0002
        /*001a*/ 	.short	0x0064
        /*001c*/ 	.short	0x0082
	.zero		2


//--------------------- .nv.info                  --------------------------
	.section	.nv.info,"",@"SHT_CUDA_INFO"
	.align	4


	//----- nvinfo : EIATTR_REGCOUNT
	.align		4
        /*0000*/ 	.byte	0x04, 0x2f
        /*0002*/ 	.short	(.L_1 - .L_0)
	.align		4
.L_0:
        /*0004*/ 	.word	index@(_Z8timestepP8ParticleiPfi)
        /*0008*/ 	.word	0x00000018


	//----- nvinfo : EIATTR_FRAME_SIZE
	.align		4
.L_1:
        /*000c*/ 	.byte	0x04, 0x11
        /*000e*/ 	.short	(.L_3 - .L_2)
	.align		4
.L_2:
        /*0010*/ 	.word	index@(_Z8timestepP8ParticleiPfi)
        /*0014*/ 	.word	0x00000000


	//----- nvinfo : EIATTR_MIN_STACK_SIZE
	.align		4
.L_3:
        /*0018*/ 	.byte	0x04, 0x12
        /*001a*/ 	.short	(.L_5 - .L_4)
	.align		4
.L_4:
        /*001c*/ 	.word	index@(_Z8timestepP8ParticleiPfi)
        /*0020*/ 	.word	0x00000000
.L_5:


//--------------------- .nv.compat                --------------------------
	.section	.nv.compat,"",@"SHT_CUDA_COMPAT_INFO"
	.align	4
        /*0000*/ 	.byte	0x02, 0x09, 0x00, 0x00, 0x02, 0x02, 0x01, 0x00, 0x02, 0x05, 0x05, 0x00, 0x03, 0x07, 0x01, 0x01
        /*0010*/ 	.byte	0x02, 0x03, 0x00, 0x00, 0x02, 0x06, 0x01, 0x00, 0x04, 0x0b, 0x08, 0x00, 0x09, 0x00, 0x00, 0x00
        /*0020*/ 	.byte	0x00, 0x00, 0x00, 0x00


//--------------------- .nv.info._Z8timestepP8ParticleiPfi --------------------------
	.section	.nv.info._Z8timestepP8ParticleiPfi,"",@"SHT_CUDA_INFO"
	.sectionflags	@""
	.align	4


	//----- nvinfo : EIATTR_CUDA_API_VERSION
	.align		4
        /*0000*/ 	.byte	0x04, 0x37
        /*0002*/ 	.short	(.L_7 - .L_6)
.L_6:
        /*0004*/ 	.word	0x00000082


	//----- nvinfo : EIATTR_KPARAM_INFO
	.align		4
.L_7:
        /*0008*/ 	.byte	0x04, 0x17
        /*000a*/ 	.short	(.L_9 - .L_8)
.L_8:
        /*000c*/ 	.word	0x00000000
        /*0010*/ 	.short	0x0003
        /*0012*/ 	.short	0x0018
        /*0014*/ 	.byte	0x00, 0xf0, 0x11, 0x00


	//----- nvinfo : EIATTR_KPARAM_INFO
	.align		4
.L_9:
        /*0018*/ 	.byte	0x04, 0x17
        /*001a*/ 	.short	(.L_11 - .L_10)
.L_10:
        /*001c*/ 	.word	0x00000000
        /*0020*/ 	.short	0x0002
        /*0022*/ 	.short	0x0010
        /*0024*/ 	.byte	0x00, 0xf5, 0x21, 0x00


	//----- nvinfo : EIATTR_KPARAM_INFO
	.align		4
.L_11:
        /*0028*/ 	.byte	0x04, 0x17
        /*002a*/ 	.short	(.L_13 - .L_12)
.L_12:
        /*002c*/ 	.word	0x00000000
        /*0030*/ 	.short	0x0001
        /*0032*/ 	.short	0x0008
        /*0034*/ 	.byte	0x00, 0xf0, 0x11, 0x00


	//----- nvinfo : EIATTR_KPARAM_INFO
	.align		4
.L_13:
        /*0038*/ 	.byte	0x04, 0x17
        /*003a*/ 	.short	(.L_15 - .L_14)
.L_14:
        /*003c*/ 	.word	0x00000000
        /*0040*/ 	.short	0x0000
        /*0042*/ 	.short	0x0000
        /*0044*/ 	.byte	0x00, 0xf5, 0x21, 0x00


	//----- nvinfo : EIATTR_SPARSE_MMA_MASK
	.align		4
.L_15:
        /*0048*/ 	.byte	0x03, 0x50
        /*004a*/ 	.short	0x0000


	//----- nvinfo : EIATTR_MAXREG_COUNT
	.align		4
        /*004c*/ 	.byte	0x03, 0x1b
        /*004e*/ 	.short	0x00ff


	//----- nvinfo : EIATTR_MERCURY_ISA_VERSION
	.align		4
        /*0050*/ 	.byte	0x03, 0x5f
        /*0052*/ 	.short	0x0101


	//----- nvinfo : EIATTR_VRC_CTA_INIT_COUNT
	.align		4
        /*0054*/ 	.byte	0x02, 0x4a
	.zero		1
	.zero		1


	//----- nvinfo : EIATTR_EXIT_INSTR_OFFSETS
	.align		4
        /*0058*/ 	.byte	0x04, 0x1c
        /*005a*/ 	.short	(.L_17 - .L_16)


	//   ....[0]....
.L_16:
        /*005c*/ 	.word	0x00000090


	//   ....[1]....
        /*0060*/ 	.word	0x00000470


	//   ....[2]....
        /*0064*/ 	.word	0x000008c0


	//----- nvinfo : EIATTR_CRS_STACK_SIZE
	.align		4
.L_17:
        /*0068*/ 	.byte	0x04, 0x1e
        /*006a*/ 	.short	(.L_19 - .L_18)
.L_18:
        /*006c*/ 	.word	0x00000000


	//----- nvinfo : EIATTR_CBANK_PARAM_SIZE
	.align		4
.L_19:
        /*0070*/ 	.byte	0x03, 0x19
        /*0072*/ 	.short	0x001c


	//----- nvinfo : EIATTR_PARAM_CBANK
	.align		4
        /*0074*/ 	.byte	0x04, 0x0a
        /*0076*/ 	.short	(.L_21 - .L_20)
	.align		4
.L_20:
        /*0078*/ 	.word	index@(.nv.constant0._Z8timestepP8ParticleiPfi)
        /*007c*/ 	.short	0x0380
        /*007e*/ 	.short	0x001c


	//----- nvinfo : EIATTR_SW_WAR
	.align		4
.L_21:
        /*0080*/ 	.byte	0x04, 0x36
        /*0082*/ 	.short	(.L_23 - .L_22)
.L_22:
        /*0084*/ 	.word	0x00000008
.L_23:


//--------------------- .nv.callgraph             --------------------------
	.section	.nv.callgraph,"",@"SHT_CUDA_CALLGRAPH"
	.align	4
	.sectionentsize	8
	.align		4
        /*0000*/ 	.word	0x00000000
	.align		4
        /*0004*/ 	.word	0xffffffff
	.align		4
        /*0008*/ 	.word	0x00000000
	.align		4
        /*000c*/ 	.word	0xfffffffe
	.align		4
        /*0010*/ 	.word	0x00000000
	.align		4
        /*0014*/ 	.word	0xfffffffd
	.align		4
        /*0018*/ 	.word	0x00000000
	.align		4
        /*001c*/ 	.word	0xfffffffc


//--------------------- .text._Z8timestepP8ParticleiPfi --------------------------
	.section	.text._Z8timestepP8ParticleiPfi,"ax",@progbits
	.align	128
        .global         _Z8timestepP8ParticleiPfi
        .type           _Z8timestepP8ParticleiPfi,@function
        .size           _Z8timestepP8ParticleiPfi,(.L_x_5 - _Z8timestepP8ParticleiPfi)
        .other          _Z8timestepP8ParticleiPfi,@"STO_CUDA_ENTRY STV_DEFAULT"
_Z8timestepP8ParticleiPfi:
.text._Z8timestepP8ParticleiPfi:
[----:B------:R-:W-:Y:S01]  /*0000*/  LDC R1, c[0x0][0x37c] ;  /* 0x0000df00ff017b82 */ /* 0x000fe20000000800 */
[----:B------:R-:W0:Y:S07]  /*0010*/  S2R R3, SR_TID.X ;  /* 0x0000000000037919 */ /* 0x000e2e0000002100 */
[----:B------:R-:W0:Y:S01]  /*0020*/  S2UR UR4, SR_CTAID.X ;  /* 0x00000000000479c3 */ /* 0x000e220000002500 */
[----:B------:R-:W1:Y:S07]  /*0030*/  LDCU UR6, c[0x0][0x388] ;  /* 0x00007100ff0677ac */ /* 0x000e6e0008000800 */
[----:B------:R-:W0:Y:S01]  /*0040*/  LDC R0, c[0x0][0x360] ;  /* 0x0000d800ff007b82 */ /* 0x000e220000000800 */
[----:B------:R-:W2:Y:S01]  /*0050*/  LDCU UR5, c[0x0][0x370] ;  /* 0x00006e00ff0577ac */ /* 0x000ea20008000800 */
[----:B0-----:R-:W-:-:S02]  /*0060*/  IMAD R3, R0, UR4, R3 ;  /* 0x0000000400037c24 */ /* 0x001fc4000f8e0203 */
[----:B--2---:R-:W-:-:S03]  /*0070*/  IMAD R0, R0, UR5, RZ ;  /* 0x0000000500007c24 */ /* 0x004fc6000f8e02ff */
[----:B-1----:R-:W-:-:S13]  /*0080*/  ISETP.GE.AND P0, PT, R3, UR6, PT ;  /* 0x0000000603007c0c */ /* 0x002fda000bf06270 */
[----:B------:R-:W-:Y:S05]  /*0090*/  @P0 EXIT ;  /* 0x000000000000094d */ /* 0x000fea0003800000 */
[----:B------:R-:W0:Y:S01]  /*00a0*/  I2F.U32.RP R8, R0 ;  /* 0x0000000000087306 */ /* 0x000e220000209000 */
[----:B------:R-:W-:Y:S01]  /*00b0*/  IADD3 R2, PT, PT, R0, R3, RZ ;  /* 0x0000000300027210 */ /* 0x000fe20007ffe0ff */
[----:B------:R-:W1:Y:S01]  /*00c0*/  LDCU.64 UR4, c[0x0][0x358] ;  /* 0x00006b00ff0477ac */ /* 0x000e620008000a00 */
[----:B------:R-:W-:Y:S01]  /*00d0*/  IADD3 R9, PT, PT, RZ, -R0, RZ ;  /* 0x80000000ff097210 */ /* 0x000fe20007ffe0ff */
[----:B------:R-:W-:Y:S01]  /*00e0*/  BSSY.RECONVERGENT B0, `(.L_x_0) ;  /* 0x0000038000007945 */ /* 0x000fe20003800200 */
[C---:B------:R-:W-:Y:S02]  /*00f0*/  ISETP.GE.AND P0, PT, R2.reuse, UR6, PT ;  /* 0x0000000602007c0c */ /* 0x040fe4000bf06270 */
[----:B------:R-:W-:Y:S02]  /*0100*/  VIMNMX R7, PT, PT, R2, UR6, !PT ;  /* 0x0000000602077c48 */ /* 0x000fe4000ffe0100 */
[----:B------:R-:W-:Y:S02]  /*0110*/  SEL R6, RZ, 0x1, P0 ;  /* 0x00000001ff067807 */ /* 0x000fe40000000000 */
[----:B------:R-:W-:-:S02]  /*0120*/  ISETP.NE.U32.AND P2, PT, R0, RZ, PT ;  /* 0x000000ff0000720c */ /* 0x000fc40003f45070 */
[----:B------:R-:W-:Y:S01]  /*0130*/  IADD3 R7, PT, PT, R7, -R2, -R6 ;  /* 0x8000000207077210 */ /* 0x000fe20007ffe806 */
[----:B0-----:R-:W0:Y:S02]  /*0140*/  MUFU.RCP R8, R8 ;  /* 0x0000000800087308 */ /* 0x001e240000001000 */
[----:B0-----:R-:W-:-:S06]  /*0150*/  IADD3 R4, PT, PT, R8, 0xffffffe, RZ ;  /* 0x0ffffffe08047810 */ /* 0x001fcc0007ffe0ff */
[----:B------:R0:W2:Y:S02]  /*0160*/  F2I.FTZ.U32.TRUNC.NTZ R5, R4 ;  /* 0x0000000400057305 */ /* 0x0000a4000021f000 */
[----:B0-----:R-:W-:Y:S02]  /*0170*/  HFMA2 R4, -RZ, RZ, 0, 0 ;  /* 0x00000000ff047431 */ /* 0x001fe400000001ff */
[----:B--2---:R-:W-:-:S04]  /*0180*/  IMAD R9, R9, R5, RZ ;  /* 0x0000000509097224 */ /* 0x004fc800078e02ff */
[----:B------:R-:W-:Y:S02]  /*0190*/  IMAD.HI.U32 R8, R5, R9, R4 ;  /* 0x0000000905087227 */ /* 0x000fe400078e0004 */
[----:B------:R-:W0:Y:S04]  /*01a0*/  LDC.64 R4, c[0x0][0x390] ;  /* 0x0000e400ff047b82 */ /* 0x000e280000000a00 */
[----:B------:R-:W-:-:S05]  /*01b0*/  IMAD.HI.U32 R9, R8, R7, RZ ;  /* 0x0000000708097227 */ /* 0x000fca00078e00ff */
[----:B------:R-:W-:-:S05]  /*01c0*/  IADD3 R2, PT, PT, -R9, RZ, RZ ;  /* 0x000000ff09027210 */ /* 0x000fca0007ffe1ff */
[----:B------:R-:W-:-:S05]  /*01d0*/  IMAD R7, R0, R2, R7 ;  /* 0x0000000200077224 */ /* 0x000fca00078e0207 */
[----:B------:R-:W-:-:S13]  /*01e0*/  ISETP.GE.U32.AND P0, PT, R7, R0, PT ;  /* 0x000000000700720c */ /* 0x000fda0003f06070 */
[----:B------:R-:W-:Y:S02]  /*01f0*/  @P0 IADD3 R7, PT, PT, -R0, R7, RZ ;  /* 0x0000000700070210 */ /* 0x000fe40007ffe1ff */
[----:B------:R-:W-:Y:S02]  /*0200*/  @P0 IADD3 R9, PT, PT, R9, 0x1, RZ ;  /* 0x0000000109090810 */ /* 0x000fe40007ffe0ff */
[----:B------:R-:W-:Y:S02]  /*0210*/  ISETP.GE.U32.AND P1, PT, R7, R0, PT ;  /* 0x000000000700720c */ /* 0x000fe40003f26070 */
[----:B------:R-:W2:Y:S11]  /*0220*/  LDC R7, c[0x0][0x398] ;  /* 0x0000e600ff077b82 */ /* 0x000eb60000000800 */
[----:B------:R-:W-:-:S02]  /*0230*/  @P1 IADD3 R9, PT, PT, R9, 0x1, RZ ;  /* 0x0000000109091810 */ /* 0x000fc40007ffe0ff */
[----:B------:R-:W-:-:S04]  /*0240*/  @!P2 LOP3.LUT R9, RZ, R0, RZ, 0x33, !PT ;  /* 0x00000000ff09a212 */ /* 0x000fc800078e33ff */
[----:B------:R-:W-:-:S04]  /*0250*/  IADD3 R2, PT, PT, R6, R9, RZ ;  /* 0x0000000906027210 */ /* 0x000fc80007ffe0ff */
[C---:B------:R-:W-:Y:S02]  /*0260*/  LOP3.LUT R6, R2.reuse, 0x3, RZ, 0xc0, !PT ;  /* 0x0000000302067812 */ /* 0x040fe400078ec0ff */
[----:B------:R-:W-:Y:S01]  /*0270*/  ISETP.GE.U32.AND P0, PT, R2, 0x3, PT ;  /* 0x000000030200780c */ /* 0x000fe20003f06070 */
[----:B--2---:R-:W-:Y:S01]  /*0280*/  IMAD R7, R7, 0x3, RZ ;  /* 0x0000000307077824 */ /* 0x004fe200078e02ff */
[----:B------:R-:W-:-:S03]  /*0290*/  ISETP.NE.AND P1, PT, R6, 0x3, PT ;  /* 0x000000030600780c */ /* 0x000fc60003f25270 */
[----:B0-----:R-:W-:-:S10]  /*02a0*/  IMAD.WIDE R4, R7, 0x4, R4 ;  /* 0x0000000407047825 */ /* 0x001fd400078e0204 */
[----:B-1----:R-:W-:Y:S05]  /*02b0*/  @!P1 BRA `(.L_x_1) ;  /* 0x0000000000689947 */ /* 0x002fea0003800000 */
[----:B------:R-:W0:Y:S01]  /*02c0*/  LDC.64 R6, c[0x0][0x380] ;  /* 0x0000e000ff067b82 */ /* 0x000e220000000a00 */
[----:B------:R-:W-:-:S04]  /*02d0*/  IADD3 R2, PT, PT, R2, 0x1, RZ ;  /* 0x0000000102027810 */ /* 0x000fc80007ffe0ff */
[----:B------:R-:W-:-:S04]  /*02e0*/  LOP3.LUT R2, R2, 0x3, RZ, 0xc0, !PT ;  /* 0x0000000302027812 */ /* 0x000fc800078ec0ff */
[----:B------:R-:W-:Y:S02]  /*02f0*/  IADD3 R2, PT, PT, -R2, RZ, RZ ;  /* 0x000000ff02027210 */ /* 0x000fe40007ffe1ff */
[----:B0-----:R-:W-:-:S04]  /*0300*/  IADD3 R6, P1, PT, R6, 0xc, RZ ;  /* 0x0000000c06067810 */ /* 0x001fc80007f3e0ff */
[----:B------:R-:W-:-:S09]  /*0310*/  IADD3.X R7, PT, PT, RZ, R7, RZ, P1, !PT ;  /* 0x00000007ff077210 */ /* 0x000fd20000ffe4ff */
.L_x_2:
[----:B0-----:R-:W2:Y:S01]  /*0320*/  LDG.E R11, desc[UR4][R4.64] ;  /* 0x00000004040b7981 */ /* 0x001ea2000c1e1900 */
[----:B------:R-:W-:-:S05]  /*0330*/  IMAD.WIDE R8, R3, 0x18, R6 ;  /* 0x0000001803087825 */ /* 0x000fca00078e0206 */
[----:B------:R-:W3:Y:S04]  /*0340*/  LDG.E R10, desc[UR4][R8.64+-0xc] ;  /* 0xfffff404080a7981 */ /* 0x000ee8000c1e1900 */
[----:B------:R-:W4:Y:S04]  /*0350*/  LDG.E R12, desc[UR4][R8.64+-0x8] ;  /* 0xfffff804080c7981 */ /* 0x000f28000c1e1900 */
[----:B------:R-:W5:Y:S04]  /*0360*/  LDG.E R14, desc[UR4][R8.64+-0x4] ;  /* 0xfffffc04080e7981 */ /* 0x000f68000c1e1900 */
[----:B--2---:R0:W-:Y:S04]  /*0370*/  STG.E desc[UR4][R8.64], R11 ;  /* 0x0000000b08007986 */ /* 0x0041e8000c101904 */
[----:B------:R-:W2:Y:S04]  /*0380*/  LDG.E R13, desc[UR4][R4.64+0x4] ;  /* 0x00000404040d7981 */ /* 0x000ea8000c1e1900 */
[----:B--2---:R0:W-:Y:S04]  /*0390*/  STG.E desc[UR4][R8.64+0x4], R13 ;  /* 0x0000040d08007986 */ /* 0x0041e8000c101904 */
[----:B------:R-:W5:Y:S01]  /*03a0*/  LDG.E R15, desc[UR4][R4.64+0x8] ;  /* 0x00000804040f7981 */ /* 0x000f62000c1e1900 */
[----:B---3--:R-:W-:Y:S01]  /*03b0*/  FADD R17, R11, R10 ;  /* 0x0000000a0b117221 */ /* 0x008fe20000000000 */
[----:B----4-:R-:W-:Y:S01]  /*03c0*/  FADD R19, R13, R12 ;  /* 0x0000000c0d137221 */ /* 0x010fe20000000000 */
[----:B------:R-:W-:-:S03]  /*03d0*/  IADD3 R2, PT, PT, R2, 0x1, RZ ;  /* 0x0000000102027810 */ /* 0x000fc60007ffe0ff */
[----:B------:R0:W-:Y:S04]  /*03e0*/  STG.E desc[UR4][R8.64+-0xc], R17 ;  /* 0xfffff41108007986 */ /* 0x0001e8000c101904 */
[----:B------:R0:W-:Y:S01]  /*03f0*/  STG.E desc[UR4][R8.64+-0x8], R19 ;  /* 0xfffff81308007986 */ /* 0x0001e2000c101904 */
[----:B------:R-:W-:Y:S02]  /*0400*/  ISETP.NE.AND P1, PT, R2, RZ, PT ;  /* 0x000000ff0200720c */ /* 0x000fe40003f25270 */
[----:B------:R-:W-:Y:S01]  /*0410*/  IADD3 R3, PT, PT, R0, R3, RZ ;  /* 0x0000000300037210 */ /* 0x000fe20007ffe0ff */
[----:B-----5:R-:W-:Y:S01]  /*0420*/  FADD R21, R15, R14 ;  /* 0x0000000e0f157221 */ /* 0x020fe20000000000 */
[----:B------:R0:W-:Y:S04]  /*0430*/  STG.E desc[UR4][R8.64+0x8], R15 ;  /* 0x0000080f08007986 */ /* 0x0001e8000c101904 */
[----:B------:R0:W-:Y:S05]  /*0440*/  STG.E desc[UR4][R8.64+-0x4], R21 ;  /* 0xfffffc1508007986 */ /* 0x0001ea000c101904 */
[----:B------:R-:W-:Y:S05]  /*0450*/  @P1 BRA `(.L_x_2) ;  /* 0xfffffffc00b01947 */ /* 0x000fea000383ffff */
.L_x_1:
[----:B------:R-:W-:Y:S05]  /*0460*/  BSYNC.RECONVERGENT B0 ;  /* 0x0000000000007941 */ /* 0x000fea0003800200 */
.L_x_0:
[----:B------:R-:W-:Y:S05]  /*0470*/  @!P0 EXIT ;  /* 0x000000000000894d */ /* 0x000fea0003800000 */
.L_x_3:
[----:B0---4-:R-:W2:Y:S01]  /*0480*/  LDG.E R9, desc[UR4][R4.64] ;  /* 0x0000000404097981 */ /* 0x011ea2000c1e1900 */
[----:B------:R-:W0:Y:S02]  /*0490*/  LDC.64 R6, c[0x0][0x380] ;  /* 0x0000e000ff067b82 */ /* 0x000e240000000a00 */
[----:B0-----:R-:W-:-:S05]  /*04a0*/  IMAD.WIDE R6, R3, 0x18, R6 ;  /* 0x0000001803067825 */ /* 0x001fca00078e0206 */
        /* <DEDUP_REMOVED lines=8> */
[----:B----4-:R-:W-:-:S04]  /*0530*/  FADD R17, R11, R8 ;  /* 0x000000080b117221 */ /* 0x010fc80000000000 */
[----:B------:R-:W-:Y:S04]  /*0540*/  STG.E desc[UR4][R6.64], R15 ;  /* 0x0000000f06007986 */ /* 0x000fe8000c101904 */
[----:B------:R-:W-:Y:S01]  /*0550*/  STG.E desc[UR4][R6.64+0x4], R17 ;  /* 0x0000041106007986 */ /* 0x000fe2000c101904 */
[----:B-----5:R-:W-:-:S03]  /*0560*/  FADD R19, R13, R10 ;  /* 0x0000000a0d137221 */ /* 0x020fc60000000000 */
[----:B------:R2:W-:Y:S04]  /*0570*/  STG.E desc[UR4][R6.64+0x14], R13 ;  /* 0x0000140d06007986 */ /* 0x0005e8000c101904 */
[----:B------:R3:W-:Y:S04]  /*0580*/  STG.E desc[UR4][R6.64+0x8], R19 ;  /* 0x0000081306007986 */ /* 0x0007e8000c101904 */
[----:B------:R-:W4:Y:S01]  /*0590*/  LDG.E R21, desc[UR4][R4.64] ;  /* 0x0000000404157981 */ /* 0x000f22000c1e1900 */
[----:B0-----:R-:W-:-:S05]  /*05a0*/  IMAD.WIDE R8, R0, 0x18, R6 ;  /* 0x0000001800087825 */ /* 0x001fca00078e0206 */
[----:B------:R-:W5:Y:S04]  /*05b0*/  LDG.E R2, desc[UR4][R8.64] ;  /* 0x0000000408027981 */ /* 0x000f68000c1e1900 */
[----:B------:R-:W3:Y:S04]  /*05c0*/  LDG.E R10, desc[UR4][R8.64+0x4] ;  /* 0x00000404080a7981 */ /* 0x000ee8000c1e1900 */
[----:B------:R-:W3:Y:S04]  /*05d0*/  LDG.E R12, desc[UR4][R8.64+0x8] ;  /* 0x00000804080c7981 */ /* 0x000ee8000c1e1900 */
[----:B----4-:R0:W-:Y:S04]  /*05e0*/  STG.E desc[UR4][R8.64+0xc], R21 ;  /* 0x00000c1508007986 */ /* 0x0101e8000c101904 */
[----:B-1----:R-:W4:Y:S04]  /*05f0*/  LDG.E R11, desc[UR4][R4.64+0x4] ;  /* 0x00000404040b7981 */ /* 0x002f28000c1e1900 */
[----:B----4-:R1:W-:Y:S04]  /*0600*/  STG.E desc[UR4][R8.64+0x10], R11 ;  /* 0x0000100b08007986 */ /* 0x0103e8000c101904 */
[----:B--2---:R-:W2:Y:S01]  /*0610*/  LDG.E R13, desc[UR4][R4.64+0x8] ;  /* 0x00000804040d7981 */ /* 0x004ea2000c1e1900 */
[----:B-----5:R-:W-:Y:S01]  /*0620*/  FADD R15, R21, R2 ;  /* 0x00000002150f7221 */ /* 0x020fe20000000000 */
[----:B---3--:R-:W-:-:S04]  /*0630*/  FADD R17, R11, R10 ;  /* 0x0000000a0b117221 */ /* 0x008fc80000000000 */
[----:B------:R-:W-:Y:S04]  /*0640*/  STG.E desc[UR4][R8.64], R15 ;  /* 0x0000000f08007986 */ /* 0x000fe8000c101904 */
[----:B------:R-:W-:Y:S01]  /*0650*/  STG.E desc[UR4][R8.64+0x4], R17 ;  /* 0x0000041108007986 */ /* 0x000fe2000c101904 */
[----:B--2---:R-:W-:-:S03]  /*0660*/  FADD R19, R13, R12 ;  /* 0x0000000c0d137221 */ /* 0x004fc60000000000 */
[----:B------:R2:W-:Y:S04]  /*0670*/  STG.E desc[UR4][R8.64+0x14], R13 ;  /* 0x0000140d08007986 */ /* 0x0005e8000c101904 */
[----:B------:R3:W-:Y:S04]  /*0680*/  STG.E desc[UR4][R8.64+0x8], R19 ;  /* 0x0000081308007986 */ /* 0x0007e8000c101904 */
[----:B0-----:R-:W4:Y:S01]  /*0690*/  LDG.E R21, desc[UR4][R4.64] ;  /* 0x0000000404157981 */ /* 0x001f22000c1e1900 */
[----:B------:R-:W-:-:S05]  /*06a0*/  IMAD.WIDE R6, R0, 0x18, R8 ;  /* 0x0000001800067825 */ /* 0x000fca00078e0208 */
        /* <DEDUP_REMOVED lines=20> */
[----:B-1----:R-:W2:Y:S04]  /*07f0*/  LDG.E R11, desc[UR4][R4.64+0x4] ;  /* 0x00000404040b7981 */ /* 0x002ea8000c1e1900 */
[----:B--2---:R4:W-:Y:S04]  /*0800*/  STG.E desc[UR4][R8.64+0x10], R11 ;  /* 0x0000100b08007986 */ /* 0x0049e8000c101904 */
[----:B------:R-:W2:Y:S01]  /*0810*/  LDG.E R13, desc[UR4][R4.64+0x8] ;  /* 0x00000804040d7981 */ /* 0x000ea2000c1e1900 */
[----:B-----5:R-:W-:Y:S01]  /*0820*/  FADD R15, R21, R2 ;  /* 0x00000002150f7221 */ /* 0x020fe20000000000 */
[----:B---3--:R-:W-:Y:S01]  /*0830*/  FADD R7, R11, R10 ;  /* 0x0000000a0b077221 */ /* 0x008fe20000000000 */
[----:B------:R-:W-:-:S03]  /*0840*/  LEA R3, R0, R3, 0x2 ;  /* 0x0000000300037211 */ /* 0x000fc600078e10ff */
[----:B------:R4:W-:Y:S04]  /*0850*/  STG.E desc[UR4][R8.64], R15 ;  /* 0x0000000f08007986 */ /* 0x0009e8000c101904 */
[----:B------:R4:W-:Y:S01]  /*0860*/  STG.E desc[UR4][R8.64+0x4], R7 ;  /* 0x0000040708007986 */ /* 0x0009e2000c101904 */
[----:B------:R-:W-:Y:S01]  /*0870*/  ISETP.GE.AND P0, PT, R3, UR6, PT ;  /* 0x0000000603007c0c */ /* 0x000fe2000bf06270 */
[----:B--2---:R-:W-:Y:S02]  /*0880*/  FADD R17, R13, R12 ;  /* 0x0000000c0d117221 */ /* 0x004fe40000000000 */
[----:B------:R4:W-:Y:S04]  /*0890*/  STG.E desc[UR4][R8.64+0x14], R13 ;  /* 0x0000140d08007986 */ /* 0x0009e8000c101904 */
[----:B------:R4:W-:Y:S06]  /*08a0*/  STG.E desc[UR4][R8.64+0x8], R17 ;  /* 0x0000081108007986 */ /* 0x0009ec000c101904 */
[----:B------:R-:W-:Y:S05]  /*08b0*/  @!P0 BRA `(.L_x_3) ;  /* 0xfffffff800f08947 */ /* 0x000fea000383ffff */
[----:B------:R-:W-:Y:S05]  /*08c0*/  EXIT ;  /* 0x000000000000794d */ /* 0x000fea0003800000 */
.L_x_4:
[----:B------:R-:W-:-:S00]  /*08d0*/  BRA `(.L_x_4) ;  /* 0xfffffffc00fc7947 */ /* 0x000fc0000383ffff */
[----:B------:R-:W-:-:S00]  /*08e0*/  NOP ;  /* 0x0000000000007918 */ /* 0x000fc00000000000 */
        /* <DEDUP_REMOVED lines=9> */
.L_x_5:


//--------------------- .nv.shared.reserved.0     --------------------------
	.section	.nv.shared.reserved.0,"aw",@nobits
	.weak		__nv_reservedSMEM_offset_0_alias
	.size		__nv_reservedSMEM_offset_0_alias, 0, 64
	.other		__nv_reservedSMEM_offset_0_alias,@"STO_CUDA_RESERVED_SHARED STV_DEFAULT"
__nv_reservedSMEM_offset_0_alias:
	.zero		0
	.zero		64


//--------------------- .nv.constant0._Z8timestepP8ParticleiPfi --------------------------
	.section	.nv.constant0._Z8timestepP8ParticleiPfi,"a",@progbits
	.sectionflags	@""
	.align	4
.nv.constant0._Z8timestepP8ParticleiPfi:
	.zero		924


//--------------------- SYMBOLS --------------------------

	.type		.nv.reservedSmem.offset0,@object
	.size		.nv.reservedSmem.offset0,0x4
